//
// Generated by NVIDIA NVVM Compiler
//
// Compiler Build ID: CL-36424714
// Cuda compilation tools, release 13.0, V13.0.88
// Based on NVVM 20.0.0
//

.version 9.0
.target sm_100
.address_size 64

	// .globl	_Z11BellmanFordiiPiS_PfS0_S0_S_

.visible .entry _Z11BellmanFordiiPiS_PfS0_S0_S_(
	.param .u32 _Z11BellmanFordiiPiS_PfS0_S0_S__param_0,
	.param .u32 _Z11BellmanFordiiPiS_PfS0_S0_S__param_1,
	.param .u64 .ptr .align 1 _Z11BellmanFordiiPiS_PfS0_S0_S__param_2,
	.param .u64 .ptr .align 1 _Z11BellmanFordiiPiS_PfS0_S0_S__param_3,
	.param .u64 .ptr .align 1 _Z11BellmanFordiiPiS_PfS0_S0_S__param_4,
	.param .u64 .ptr .align 1 _Z11BellmanFordiiPiS_PfS0_S0_S__param_5,
	.param .u64 .ptr .align 1 _Z11BellmanFordiiPiS_PfS0_S0_S__param_6,
	.param .u64 .ptr .align 1 _Z11BellmanFordiiPiS_PfS0_S0_S__param_7
)
{
	.reg .pred 	%p<4>;
	.reg .b32 	%r<14>;
	.reg .b32 	%f<5>;
	.reg .b64 	%rd<23>;

	ld.param.u32 	%r7, [_Z11BellmanFordiiPiS_PfS0_S0_S__param_1];
	ld.param.u64 	%rd8, [_Z11BellmanFordiiPiS_PfS0_S0_S__param_2];
	ld.param.u64 	%rd9, [_Z11BellmanFordiiPiS_PfS0_S0_S__param_3];
	ld.param.u64 	%rd10, [_Z11BellmanFordiiPiS_PfS0_S0_S__param_4];
	ld.param.u64 	%rd11, [_Z11BellmanFordiiPiS_PfS0_S0_S__param_5];
	ld.param.u64 	%rd12, [_Z11BellmanFordiiPiS_PfS0_S0_S__param_6];
	ld.param.u64 	%rd13, [_Z11BellmanFordiiPiS_PfS0_S0_S__param_7];
	mov.u32 	%r8, %ctaid.x;
	mov.u32 	%r1, %ntid.x;
	mov.u32 	%r9, %tid.x;
	mad.lo.s32 	%r13, %r8, %r1, %r9;
	setp.ge.s32 	%p1, %r13, %r7;
	@%p1 bra 	$L__BB0_5;
	mov.u32 	%r10, %nctaid.x;
	mul.lo.s32 	%r3, %r1, %r10;
	cvta.to.global.u64 	%rd1, %rd8;
	cvta.to.global.u64 	%rd2, %rd9;
	cvta.to.global.u64 	%rd3, %rd10;
	cvta.to.global.u64 	%rd4, %rd11;
	cvta.to.global.u64 	%rd5, %rd12;
	cvta.to.global.u64 	%rd6, %rd13;
$L__BB0_2:
	mul.wide.s32 	%rd14, %r13, 4;
	add.s64 	%rd15, %rd1, %rd14;
	ld.global.u32 	%r5, [%rd15];
	add.s64 	%rd16, %rd2, %rd14;
	ld.global.u32 	%r11, [%rd16];
	add.s64 	%rd17, %rd3, %rd14;
	ld.global.f32 	%f2, [%rd17];
	mul.wide.s32 	%rd18, %r11, 4;
	add.s64 	%rd19, %rd4, %rd18;
	ld.global.f32 	%f3, [%rd19];
	add.f32 	%f1, %f2, %f3;
	mul.wide.s32 	%rd20, %r5, 4;
	add.s64 	%rd7, %rd5, %rd20;
	ld.global.f32 	%f4, [%rd7];
	setp.geu.f32 	%p2, %f1, %f4;
	@%p2 bra 	$L__BB0_4;
	st.global.f32 	[%rd7], %f1;
	add.s64 	%rd22, %rd6, %rd20;
	mov.b32 	%r12, 1;
	st.global.u32 	[%rd22], %r12;
$L__BB0_4:
	add.s32 	%r13, %r13, %r3;
	setp.lt.s32 	%p3, %r13, %r7;
	@%p3 bra 	$L__BB0_2;
$L__BB0_5:
	ret;

}


// ===== COMPILED SASS (sm_100) =====

	.target	sm_100

	.elftype	@"ET_EXEC"


//--------------------- .note.nv.tkinfo           --------------------------
	.section	.note.nv.tkinfo,"",@"SHT_NOTE"
	.sectionflags	@"SHF_NOTE_NV_TKINFO"
	.tkinfo
        /*0018*/ 	.word	0x00000002
        /*0030*/ 	.string	""
        /*0030*/ 	.string	"ptxas"
        /*0030*/ 	.string	"Cuda compilation tools, release 13.0, V13.0.88"
        /*0030*/ 	.string	"Build cuda_13.0.r13.0/compiler.36424714_0"
        /*0030*/ 	.string	"-arch sm_100 -m 64 "



//--------------------- .note.nv.cuinfo           --------------------------
	.section	.note.nv.cuinfo,"",@"SHT_NOTE"
	.sectionflags	@"SHF_NOTE_NV_CUINFO"
        /*0018*/ 	.short	0x0002
        /*001a*/ 	.short	0x0064
        /*001c*/ 	.short	0x0082
	.zero		2


//--------------------- .nv.info                  --------------------------
	.section	.nv.info,"",@"SHT_CUDA_INFO"
	.align	4


	//----- nvinfo : EIATTR_REGCOUNT
	.align		4
        /*0000*/ 	.byte	0x04, 0x2f
        /*0002*/ 	.short	(.L_1 - .L_0)
	.align		4
.L_0:
        /*0004*/ 	.word	index@(_Z11BellmanFordiiPiS_PfS0_S0_S_)
        /*0008*/ 	.word	0x0000001e


	//----- nvinfo : EIATTR_FRAME_SIZE
	.align		4
.L_1:
        /*000c*/ 	.byte	0x04, 0x11
        /*000e*/ 	.short	(.L_3 - .L_2)
	.align		4
.L_2:
        /*0010*/ 	.word	index@(_Z11BellmanFordiiPiS_PfS0_S0_S_)
        /*0014*/ 	.word	0x00000000


	//----- nvinfo : EIATTR_MIN_STACK_SIZE
	.align		4
.L_3:
        /*0018*/ 	.byte	0x04, 0x12
        /*001a*/ 	.short	(.L_5 - .L_4)
	.align		4
.L_4:
        /*001c*/ 	.word	index@(_Z11BellmanFordiiPiS_PfS0_S0_S_)
        /*0020*/ 	.word	0x00000000
.L_5:


//--------------------- .nv.compat                --------------------------
	.section	.nv.compat,"",@"SHT_CUDA_COMPAT_INFO"
	.align	4
        /*0000*/ 	.byte	0x02, 0x09, 0x00, 0x00, 0x02, 0x02, 0x01, 0x00, 0x02, 0x05, 0x05, 0x00, 0x03, 0x07, 0x01, 0x01
        /*0010*/ 	.byte	0x02, 0x03, 0x00, 0x00, 0x02, 0x06, 0x01, 0x00, 0x04, 0x0b, 0x08, 0x00, 0x09, 0x00, 0x00, 0x00
        /*0020*/ 	.byte	0x00, 0x00, 0x00, 0x00


//--------------------- .nv.info._Z11BellmanFordiiPiS_PfS0_S0_S_ --------------------------
	.section	.nv.info._Z11BellmanFordiiPiS_PfS0_S0_S_,"",@"SHT_CUDA_INFO"
	.sectionflags	@""
	.align	4


	//----- nvinfo : EIATTR_CUDA_API_VERSION
	.align		4
        /*0000*/ 	.byte	0x04, 0x37
        /*0002*/ 	.short	(.L_7 - .L_6)
.L_6:
        /*0004*/ 	.word	0x00000082


	//----- nvinfo : EIATTR_KPARAM_INFO
	.align		4
.L_7:
        /*0008*/ 	.byte	0x04, 0x17
        /*000a*/ 	.short	(.L_9 - .L_8)
.L_8:
        /*000c*/ 	.word	0x00000000
        /*0010*/ 	.short	0x0007
        /*0012*/ 	.short	0x0030
        /*0014*/ 	.byte	0x00, 0xf5, 0x21, 0x00


	//----- nvinfo : EIATTR_KPARAM_INFO
	.align		4
.L_9:
        /*0018*/ 	.byte	0x04, 0x17
        /*001a*/ 	.short	(.L_11 - .L_10)
.L_10:
        /*001c*/ 	.word	0x00000000
        /*0020*/ 	.short	0x0006
        /*0022*/ 	.short	0x0028
        /*0024*/ 	.byte	0x00, 0xf5, 0x21, 0x00


	//----- nvinfo : EIATTR_KPARAM_INFO
	.align		4
.L_11:
        /*0028*/ 	.byte	0x04, 0x17
        /*002a*/ 	.short	(.L_13 - .L_12)
.L_12:
        /*002c*/ 	.word	0x00000000
        /*0030*/ 	.short	0x0005
        /*0032*/ 	.short	0x0020
        /*0034*/ 	.byte	0x00, 0xf5, 0x21, 0x00


	//----- nvinfo : EIATTR_KPARAM_INFO
	.align		4
.L_13:
        /*0038*/ 	.byte	0x04, 0x17
        /*003a*/ 	.short	(.L_15 - .L_14)
.L_14:
        /*003c*/ 	.word	0x00000000
        /*0040*/ 	.short	0x0004
        /*0042*/ 	.short	0x0018
        /*0044*/ 	.byte	0x00, 0xf5, 0x21, 0x00


	//----- nvinfo : EIATTR_KPARAM_INFO
	.align		4
.L_15:
        /*0048*/ 	.byte	0x04, 0x17
        /*004a*/ 	.short	(.L_17 - .L_16)
.L_16:
        /*004c*/ 	.word	0x00000000
        /*0050*/ 	.short	0x0003
        /*0052*/ 	.short	0x0010
        /*0054*/ 	.byte	0x00, 0xf5, 0x21, 0x00


	//----- nvinfo : EIATTR_KPARAM_INFO
	.align		4
.L_17:
        /*0058*/ 	.byte	0x04, 0x17
        /*005a*/ 	.short	(.L_19 - .L_18)
.L_18:
        /*005c*/ 	.word	0x00000000
        /*0060*/ 	.short	0x0002
        /*0062*/ 	.short	0x0008
        /*0064*/ 	.byte	0x00, 0xf5, 0x21, 0x00


	//----- nvinfo : EIATTR_KPARAM_INFO
	.align		4
.L_19:
        /*0068*/ 	.byte	0x04, 0x17
        /*006a*/ 	.short	(.L_21 - .L_20)
.L_20:
        /*006c*/ 	.word	0x00000000
        /*0070*/ 	.short	0x0001
        /*0072*/ 	.short	0x0004
        /*0074*/ 	.byte	0x00, 0xf0, 0x11, 0x00


	//----- nvinfo : EIATTR_KPARAM_INFO
	.align		4
.L_21:
        /*0078*/ 	.byte	0x04, 0x17
        /*007a*/ 	.short	(.L_23 - .L_22)
.L_22:
        /*007c*/ 	.word	0x00000000
        /*0080*/ 	.short	0x0000
        /*0082*/ 	.short	0x0000
        /*0084*/ 	.byte	0x00, 0xf0, 0x11, 0x00


	//----- nvinfo : EIATTR_SPARSE_MMA_MASK
	.align		4
.L_23:
        /*0088*/ 	.byte	0x03, 0x50
        /*008a*/ 	.short	0x0000


	//----- nvinfo : EIATTR_MAXREG_COUNT
	.align		4
        /*008c*/ 	.byte	0x03, 0x1b
        /*008e*/ 	.short	0x00ff


	//----- nvinfo : EIATTR_MERCURY_ISA_VERSION
	.align		4
        /*0090*/ 	.byte	0x03, 0x5f
        /*0092*/ 	.short	0x0101


	//----- nvinfo : EIATTR_VRC_CTA_INIT_COUNT
	.align		4
        /*0094*/ 	.byte	0x02, 0x4a
	.zero		1
	.zero		1


	//----- nvinfo : EIATTR_EXIT_INSTR_OFFSETS
	.align		4
        /*0098*/ 	.byte	0x04, 0x1c
        /*009a*/ 	.short	(.L_25 - .L_24)


	//   ....[0]....
.L_24:
        /*009c*/ 	.word	0x00000070


	//   ....[1]....
        /*00a0*/ 	.word	0x00000250


	//----- nvinfo : EIATTR_CRS_STACK_SIZE
	.align		4
.L_25:
        /*00a4*/ 	.byte	0x04, 0x1e
        /*00a6*/ 	.short	(.L_27 - .L_26)
.L_26:
        /*00a8*/ 	.word	0x00000000


	//----- nvinfo : EIATTR_CBANK_PARAM_SIZE
	.align		4
.L_27:
        /*00ac*/ 	.byte	0x03, 0x19
        /*00ae*/ 	.short	0x0038


	//----- nvinfo : EIATTR_PARAM_CBANK
	.align		4
        /*00b0*/ 	.byte	0x04, 0x0a
        /*00b2*/ 	.short	(.L_29 - .L_28)
	.align		4
.L_28:
        /*00b4*/ 	.word	index@(.nv.constant0._Z11BellmanFordiiPiS_PfS0_S0_S_)
        /*00b8*/ 	.short	0x0380
        /*00ba*/ 	.short	0x0038


	//----- nvinfo : EIATTR_SW_WAR
	.align		4
.L_29:
        /*00bc*/ 	.byte	0x04, 0x36
        /*00be*/ 	.short	(.L_31 - .L_30)
.L_30:
        /*00c0*/ 	.word	0x00000008
.L_31:


//--------------------- .nv.callgraph             --------------------------
	.section	.nv.callgraph,"",@"SHT_CUDA_CALLGRAPH"
	.align	4
	.sectionentsize	8
	.align		4
        /*0000*/ 	.word	0x00000000
	.align		4
        /*0004*/ 	.word	0xffffffff
	.align		4
        /*0008*/ 	.word	0x00000000
	.align		4
        /*000c*/ 	.word	0xfffffffe
	.align		4
        /*0010*/ 	.word	0x00000000
	.align		4
        /*0014*/ 	.word	0xfffffffd
	.align		4
        /*0018*/ 	.word	0x00000000
	.align		4
        /*001c*/ 	.word	0xfffffffc


//--------------------- .text._Z11BellmanFordiiPiS_PfS0_S0_S_ --------------------------
	.section	.text._Z11BellmanFordiiPiS_PfS0_S0_S_,"ax",@progbits
	.align	128
        .global         _Z11BellmanFordiiPiS_PfS0_S0_S_
        .type           _Z11BellmanFordiiPiS_PfS0_S0_S_,@function
        .size           _Z11BellmanFordiiPiS_PfS0_S0_S_,(.L_x_2 - _Z11BellmanFordiiPiS_PfS0_S0_S_)
        .other          _Z11BellmanFordiiPiS_PfS0_S0_S_,@"STO_CUDA_ENTRY STV_DEFAULT"
_Z11BellmanFordiiPiS_PfS0_S0_S_:
.text._Z11BellmanFordiiPiS_PfS0_S0_S_:
[----:B------:R-:W-:Y:S01]  /*0000*/  LDC R1, c[0x0][0x37c] ;  /* 0x0000df00ff017b82 */ /* 0x000fe20000000800 */
[----:B------:R-:W0:Y:S07]  /*0010*/  S2R R13, SR_TID.X ;  /* 0x00000000000d7919 */ /* 0x000e2e0000002100 */
[----:B------:R-:W0:Y:S01]  /*0020*/  S2UR UR4, SR_CTAID.X ;  /* 0x00000000000479c3 */ /* 0x000e220000002500 */
[----:B------:R-:W1:Y:S07]  /*0030*/  LDCU UR5, c[0x0][0x384] ;  /* 0x00007080ff0577ac */ /* 0x000e6e0008000800 */
[----:B------:R-:W0:Y:S02]  /*0040*/  LDC R0, c[0x0][0x360] ;  /* 0x0000d800ff007b82 */ /* 0x000e240000000800 */
[----:B0-----:R-:W-:-:S05]  /*0050*/  IMAD R13, R0, UR4, R13 ;  /* 0x00000004000d7c24 */ /* 0x001fca000f8e020d */
[----:B-1----:R-:W-:-:S13]  /*0060*/  ISETP.GE.AND P0, PT, R13, UR5, PT ;  /* 0x000000050d007c0c */ /* 0x002fda000bf06270 */
[----:B------:R-:W-:Y:S05]  /*0070*/  @P0 EXIT ;  /* 0x000000000000094d */ /* 0x000fea0003800000 */
[----:B------:R-:W0:Y:S01]  /*0080*/  LDC.64 R2, c[0x0][0x388] ;  /* 0x0000e200ff027b82 */ /* 0x000e220000000a00 */
[----:B------:R-:W1:Y:S01]  /*0090*/  LDCU UR4, c[0x0][0x370] ;  /* 0x00006e00ff0477ac */ /* 0x000e620008000800 */
[----:B------:R-:W2:Y:S06]  /*00a0*/  LDCU.64 UR6, c[0x0][0x358] ;  /* 0x00006b00ff0677ac */ /* 0x000eac0008000a00 */
[----:B------:R-:W3:Y:S01]  /*00b0*/  LDC.64 R4, c[0x0][0x390] ;  /* 0x0000e400ff047b82 */ /* 0x000ee20000000a00 */
[----:B------:R-:W4:Y:S07]  /*00c0*/  LDCU UR5, c[0x0][0x384] ;  /* 0x00007080ff0577ac */ /* 0x000f2e0008000800 */
[----:B------:R-:W0:Y:S01]  /*00d0*/  LDC.64 R6, c[0x0][0x398] ;  /* 0x0000e600ff067b82 */ /* 0x000e220000000a00 */
[----:B-1----:R-:W-:-:S07]  /*00e0*/  IMAD R0, R0, UR4, RZ ;  /* 0x0000000400007c24 */ /* 0x002fce000f8e02ff */
[----:B------:R-:W1:Y:S08]  /*00f0*/  LDC.64 R8, c[0x0][0x3a0] ;  /* 0x0000e800ff087b82 */ /* 0x000e700000000a00 */
[----:B--2-4-:R-:W0:Y:S02]  /*0100*/  LDC.64 R10, c[0x0][0x3a8] ;  /* 0x0000ea00ff0a7b82 */ /* 0x014e240000000a00 */
.L_x_0:
[----:B---3--:R-:W-:-:S04]  /*0110*/  IMAD.WIDE R18, R13, 0x4, R4 ;  /* 0x000000040d127825 */ /* 0x008fc800078e0204 */
[C---:B0-----:R-:W-:Y:S02]  /*0120*/  IMAD.WIDE R16, R13.reuse, 0x4, R2 ;  /* 0x000000040d107825 */ /* 0x041fe400078e0202 */
[----:B------:R-:W1:Y:S04]  /*0130*/  LDG.E R19, desc[UR6][R18.64] ;  /* 0x0000000612137981 */ /* 0x000e68000c1e1900 */
[----:B------:R-:W2:Y:S01]  /*0140*/  LDG.E R17, desc[UR6][R16.64] ;  /* 0x0000000610117981 */ /* 0x000ea2000c1e1900 */
[----:B------:R-:W-:-:S06]  /*0150*/  IMAD.WIDE R20, R13, 0x4, R6 ;  /* 0x000000040d147825 */ /* 0x000fcc00078e0206 */
[----:B------:R-:W3:Y:S01]  /*0160*/  LDG.E R20, desc[UR6][R20.64] ;  /* 0x0000000614147981 */ /* 0x000ee2000c1e1900 */
[----:B-1----:R-:W-:-:S04]  /*0170*/  IMAD.WIDE R22, R19, 0x4, R8 ;  /* 0x0000000413167825 */ /* 0x002fc800078e0208 */
[----:B--2---:R-:W-:Y:S02]  /*0180*/  IMAD.WIDE R14, R17, 0x4, R10 ;  /* 0x00000004110e7825 */ /* 0x004fe400078e020a */
[----:B------:R-:W3:Y:S04]  /*0190*/  LDG.E R23, desc[UR6][R22.64] ;  /* 0x0000000616177981 */ /* 0x000ee8000c1e1900 */
[----:B------:R-:W2:Y:S01]  /*01a0*/  LDG.E R12, desc[UR6][R14.64] ;  /* 0x000000060e0c7981 */ /* 0x000ea2000c1e1900 */
[----:B------:R-:W-:Y:S01]  /*01b0*/  IADD3 R13, PT, PT, R0, R13, RZ ;  /* 0x0000000d000d7210 */ /* 0x000fe20007ffe0ff */
[----:B---3--:R-:W-:-:S05]  /*01c0*/  FADD R27, R20, R23 ;  /* 0x00000017141b7221 */ /* 0x008fca0000000000 */
[----:B--2---:R-:W-:-:S13]  /*01d0*/  FSETP.GEU.AND P0, PT, R27, R12, PT ;  /* 0x0000000c1b00720b */ /* 0x004fda0003f0e000 */
[----:B------:R-:W0:Y:S01]  /*01e0*/  @!P0 LDC.64 R24, c[0x0][0x3b0] ;  /* 0x0000ec00ff188b82 */ /* 0x000e220000000a00 */
[----:B------:R-:W-:Y:S01]  /*01f0*/  @!P0 MOV R19, 0x1 ;  /* 0x0000000100138802 */ /* 0x000fe20000000f00 */
[----:B------:R2:W-:Y:S01]  /*0200*/  @!P0 STG.E desc[UR6][R14.64], R27 ;  /* 0x0000001b0e008986 */ /* 0x0005e2000c101906 */
[----:B0-----:R-:W-:-:S05]  /*0210*/  @!P0 IMAD.WIDE R16, R17, 0x4, R24 ;  /* 0x0000000411108825 */ /* 0x001fca00078e0218 */
[----:B------:R2:W-:Y:S01]  /*0220*/  @!P0 STG.E desc[UR6][R16.64], R19 ;  /* 0x0000001310008986 */ /* 0x0005e2000c101906 */
[----:B------:R-:W-:-:S13]  /*0230*/  ISETP.GE.AND P0, PT, R13, UR5, PT ;  /* 0x000000050d007c0c */ /* 0x000fda000bf06270 */
[----:B--2---:R-:W-:Y:S05]  /*0240*/  @!P0 BRA `(.L_x_0) ;  /* 0xfffffffc00b08947 */ /* 0x004fea000383ffff */
[----:B------:R-:W-:Y:S05]  /*0250*/  EXIT ;  /* 0x000000000000794d */ /* 0x000fea0003800000 */
.L_x_1:
[----:B------:R-:W-:-:S00]  /*0260*/  BRA `(.L_x_1) ;  /* 0xfffffffc00fc7947 */ /* 0x000fc0000383ffff */
[----:B------:R-:W-:-:S00]  /*0270*/  NOP ;  /* 0x0000000000007918 */ /* 0x000fc00000000000 */
        /* <DEDUP_REMOVED lines=8> */
.L_x_2:


//--------------------- .nv.shared.reserved.0     --------------------------
	.section	.nv.shared.reserved.0,"aw",@nobits
	.weak		__nv_reservedSMEM_offset_0_alias
	.size		__nv_reservedSMEM_offset_0_alias, 0, 64
	.other		__nv_reservedSMEM_offset_0_alias,@"STO_CUDA_RESERVED_SHARED STV_DEFAULT"
__nv_reservedSMEM_offset_0_alias:
	.zero		0
	.zero		64


//--------------------- .nv.constant0._Z11BellmanFordiiPiS_PfS0_S0_S_ --------------------------
	.section	.nv.constant0._Z11BellmanFordiiPiS_PfS0_S0_S_,"a",@progbits
	.sectionflags	@""
	.align	4
.nv.constant0._Z11BellmanFordiiPiS_PfS0_S0_S_:
	.zero		952


//--------------------- SYMBOLS --------------------------

	.type		.nv.reservedSmem.offset0,@object
	.size		.nv.reservedSmem.offset0,0x4
